//
// Generated by NVIDIA NVVM Compiler
//
// Compiler Build ID: CL-36424714
// Cuda compilation tools, release 13.0, V13.0.88
// Based on NVVM 20.0.0
//

.version 9.0
.target sm_100
.address_size 64

	// .globl	_Z8multiplyPiS_S_

.visible .entry _Z8multiplyPiS_S_(
	.param .u64 .ptr .align 1 _Z8multiplyPiS_S__param_0,
	.param .u64 .ptr .align 1 _Z8multiplyPiS_S__param_1,
	.param .u64 .ptr .align 1 _Z8multiplyPiS_S__param_2
)
{
	.reg .b32 	%r<5>;
	.reg .b64 	%rd<11>;

	ld.param.u64 	%rd1, [_Z8multiplyPiS_S__param_0];
	ld.param.u64 	%rd2, [_Z8multiplyPiS_S__param_1];
	ld.param.u64 	%rd3, [_Z8multiplyPiS_S__param_2];
	cvta.to.global.u64 	%rd4, %rd3;
	cvta.to.global.u64 	%rd5, %rd2;
	cvta.to.global.u64 	%rd6, %rd1;
	mov.u32 	%r1, %ctaid.x;
	mul.wide.u32 	%rd7, %r1, 4;
	add.s64 	%rd8, %rd6, %rd7;
	ld.global.u32 	%r2, [%rd8];
	add.s64 	%rd9, %rd5, %rd7;
	ld.global.u32 	%r3, [%rd9];
	mul.lo.s32 	%r4, %r3, %r2;
	add.s64 	%rd10, %rd4, %rd7;
	st.global.u32 	[%rd10], %r4;
	ret;

}


// ===== COMPILED SASS (sm_100) =====

	.target	sm_100

	.elftype	@"ET_EXEC"


//--------------------- .note.nv.tkinfo           --------------------------
	.section	.note.nv.tkinfo,"",@"SHT_NOTE"
	.sectionflags	@"SHF_NOTE_NV_TKINFO"
	.tkinfo
        /*0018*/ 	.word	0x00000002
        /*0030*/ 	.string	""
        /*0030*/ 	.string	"ptxas"
        /*0030*/ 	.string	"Cuda compilation tools, release 13.0, V13.0.88"
        /*0030*/ 	.string	"Build cuda_13.0.r13.0/compiler.36424714_0"
        /*0030*/ 	.string	"-arch sm_100 -m 64 "



//--------------------- .note.nv.cuinfo           --------------------------
	.section	.note.nv.cuinfo,"",@"SHT_NOTE"
	.sectionflags	@"SHF_NOTE_NV_CUINFO"
        /*0018*/ 	.short	0x0002
        /*001a*/ 	.short	0x0064
        /*001c*/ 	.short	0x0082
	.zero		2


//--------------------- .nv.info                  --------------------------
	.section	.nv.info,"",@"SHT_CUDA_INFO"
	.align	4


	//----- nvinfo : EIATTR_REGCOUNT
	.align		4
        /*0000*/ 	.byte	0x04, 0x2f
        /*0002*/ 	.short	(.L_1 - .L_0)
	.align		4
.L_0:
        /*0004*/ 	.word	index@(_Z8multiplyPiS_S_)
        /*0008*/ 	.word	0x0000000c


	//----- nvinfo : EIATTR_FRAME_SIZE
	.align		4
.L_1:
        /*000c*/ 	.byte	0x04, 0x11
        /*000e*/ 	.short	(.L_3 - .L_2)
	.align		4
.L_2:
        /*0010*/ 	.word	index@(_Z8multiplyPiS_S_)
        /*0014*/ 	.word	0x00000000


	//----- nvinfo : EIATTR_MIN_STACK_SIZE
	.align		4
.L_3:
        /*0018*/ 	.byte	0x04, 0x12
        /*001a*/ 	.short	(.L_5 - .L_4)
	.align		4
.L_4:
        /*001c*/ 	.word	index@(_Z8multiplyPiS_S_)
        /*0020*/ 	.word	0x00000000
.L_5:


//--------------------- .nv.compat                --------------------------
	.section	.nv.compat,"",@"SHT_CUDA_COMPAT_INFO"
	.align	4
        /*0000*/ 	.byte	0x02, 0x09, 0x00, 0x00, 0x02, 0x02, 0x01, 0x00, 0x02, 0x05, 0x05, 0x00, 0x03, 0x07, 0x01, 0x01
        /*0010*/ 	.byte	0x02, 0x03, 0x00, 0x00, 0x02, 0x06, 0x01, 0x00, 0x04, 0x0b, 0x08, 0x00, 0x09, 0x00, 0x00, 0x00
        /*0020*/ 	.byte	0x00, 0x00, 0x00, 0x00


//--------------------- .nv.info._Z8multiplyPiS_S_ --------------------------
	.section	.nv.info._Z8multiplyPiS_S_,"",@"SHT_CUDA_INFO"
	.sectionflags	@""
	.align	4


	//----- nvinfo : EIATTR_CUDA_API_VERSION
	.align		4
        /*0000*/ 	.byte	0x04, 0x37
        /*0002*/ 	.short	(.L_7 - .L_6)
.L_6:
        /*0004*/ 	.word	0x00000082


	//----- nvinfo : EIATTR_KPARAM_INFO
	.align		4
.L_7:
        /*0008*/ 	.byte	0x04, 0x17
        /*000a*/ 	.short	(.L_9 - .L_8)
.L_8:
        /*000c*/ 	.word	0x00000000
        /*0010*/ 	.short	0x0002
        /*0012*/ 	.short	0x0010
        /*0014*/ 	.byte	0x00, 0xf5, 0x21, 0x00


	//----- nvinfo : EIATTR_KPARAM_INFO
	.align		4
.L_9:
        /*0018*/ 	.byte	0x04, 0x17
        /*001a*/ 	.short	(.L_11 - .L_10)
.L_10:
        /*001c*/ 	.word	0x00000000
        /*0020*/ 	.short	0x0001
        /*0022*/ 	.short	0x0008
        /*0024*/ 	.byte	0x00, 0xf5, 0x21, 0x00


	//----- nvinfo : EIATTR_KPARAM_INFO
	.align		4
.L_11:
        /*0028*/ 	.byte	0x04, 0x17
        /*002a*/ 	.short	(.L_13 - .L_12)
.L_12:
        /*002c*/ 	.word	0x00000000
        /*0030*/ 	.short	0x0000
        /*0032*/ 	.short	0x0000
        /*0034*/ 	.byte	0x00, 0xf5, 0x21, 0x00


	//----- nvinfo : EIATTR_SPARSE_MMA_MASK
	.align		4
.L_13:
        /*0038*/ 	.byte	0x03, 0x50
        /*003a*/ 	.short	0x0000


	//----- nvinfo : EIATTR_MAXREG_COUNT
	.align		4
        /*003c*/ 	.byte	0x03, 0x1b
        /*003e*/ 	.short	0x00ff


	//----- nvinfo : EIATTR_MERCURY_ISA_VERSION
	.align		4
        /*0040*/ 	.byte	0x03, 0x5f
        /*0042*/ 	.short	0x0101


	//----- nvinfo : EIATTR_VRC_CTA_INIT_COUNT
	.align		4
        /*0044*/ 	.byte	0x02, 0x4a
	.zero		1
	.zero		1


	//----- nvinfo : EIATTR_EXIT_INSTR_OFFSETS
	.align		4
        /*0048*/ 	.byte	0x04, 0x1c
        /*004a*/ 	.short	(.L_15 - .L_14)


	//   ....[0]....
.L_14:
        /*004c*/ 	.word	0x000000d0


	//----- nvinfo : EIATTR_CBANK_PARAM_SIZE
	.align		4
.L_15:
        /*0050*/ 	.byte	0x03, 0x19
        /*0052*/ 	.short	0x0018


	//----- nvinfo : EIATTR_PARAM_CBANK
	.align		4
        /*0054*/ 	.byte	0x04, 0x0a
        /*0056*/ 	.short	(.L_17 - .L_16)
	.align		4
.L_16:
        /*0058*/ 	.word	index@(.nv.constant0._Z8multiplyPiS_S_)
        /*005c*/ 	.short	0x0380
        /*005e*/ 	.short	0x0018


	//----- nvinfo : EIATTR_SW_WAR
	.align		4
.L_17:
        /*0060*/ 	.byte	0x04, 0x36
        /*0062*/ 	.short	(.L_19 - .L_18)
.L_18:
        /*0064*/ 	.word	0x00000008
.L_19:


//--------------------- .nv.callgraph             --------------------------
	.section	.nv.callgraph,"",@"SHT_CUDA_CALLGRAPH"
	.align	4
	.sectionentsize	8
	.align		4
        /*0000*/ 	.word	0x00000000
	.align		4
        /*0004*/ 	.word	0xffffffff
	.align		4
        /*0008*/ 	.word	0x00000000
	.align		4
        /*000c*/ 	.word	0xfffffffe
	.align		4
        /*0010*/ 	.word	0x00000000
	.align		4
        /*0014*/ 	.word	0xfffffffd
	.align		4
        /*0018*/ 	.word	0x00000000
	.align		4
        /*001c*/ 	.word	0xfffffffc


//--------------------- .text._Z8multiplyPiS_S_   --------------------------
	.section	.text._Z8multiplyPiS_S_,"ax",@progbits
	.align	128
        .global         _Z8multiplyPiS_S_
        .type           _Z8multiplyPiS_S_,@function
        .size           _Z8multiplyPiS_S_,(.L_x_1 - _Z8multiplyPiS_S_)
        .other          _Z8multiplyPiS_S_,@"STO_CUDA_ENTRY STV_DEFAULT"
_Z8multiplyPiS_S_:
.text._Z8multiplyPiS_S_:
[----:B------:R-:W-:Y:S01]  /*0000*/  LDC R1, c[0x0][0x37c] ;  /* 0x0000df00ff017b82 */ /* 0x000fe20000000800 */
[----:B------:R-:W0:Y:S07]  /*0010*/  S2R R9, SR_CTAID.X ;  /* 0x0000000000097919 */ /* 0x000e2e0000002500 */
[----:B------:R-:W0:Y:S01]  /*0020*/  LDC.64 R2, c[0x0][0x380] ;  /* 0x0000e000ff027b82 */ /* 0x000e220000000a00 */
[----:B------:R-:W1:Y:S07]  /*0030*/  LDCU.64 UR4, c[0x0][0x358] ;  /* 0x00006b00ff0477ac */ /* 0x000e6e0008000a00 */
[----:B------:R-:W2:Y:S08]  /*0040*/  LDC.64 R4, c[0x0][0x388] ;  /* 0x0000e200ff047b82 */ /* 0x000eb00000000a00 */
[----:B------:R-:W3:Y:S01]  /*0050*/  LDC.64 R6, c[0x0][0x390] ;  /* 0x0000e400ff067b82 */ /* 0x000ee20000000a00 */
[----:B0-----:R-:W-:-:S04]  /*0060*/  IMAD.WIDE.U32 R2, R9, 0x4, R2 ;  /* 0x0000000409027825 */ /* 0x001fc800078e0002 */
[C---:B--2---:R-:W-:Y:S02]  /*0070*/  IMAD.WIDE.U32 R4, R9.reuse, 0x4, R4 ;  /* 0x0000000409047825 */ /* 0x044fe400078e0004 */
[----:B-1----:R-:W2:Y:S04]  /*0080*/  LDG.E R2, desc[UR4][R2.64] ;  /* 0x0000000402027981 */ /* 0x002ea8000c1e1900 */
[----:B------:R-:W2:Y:S01]  /*0090*/  LDG.E R5, desc[UR4][R4.64] ;  /* 0x0000000404057981 */ /* 0x000ea2000c1e1900 */
[----:B---3--:R-:W-:-:S04]  /*00a0*/  IMAD.WIDE.U32 R6, R9, 0x4, R6 ;  /* 0x0000000409067825 */ /* 0x008fc800078e0006 */
[----:B--2---:R-:W-:-:S05]  /*00b0*/  IMAD R9, R2, R5, RZ ;  /* 0x0000000502097224 */ /* 0x004fca00078e02ff */
[----:B------:R-:W-:Y:S01]  /*00c0*/  STG.E desc[UR4][R6.64], R9 ;  /* 0x0000000906007986 */ /* 0x000fe2000c101904 */
[----:B------:R-:W-:Y:S05]  /*00d0*/  EXIT ;  /* 0x000000000000794d */ /* 0x000fea0003800000 */
.L_x_0:
[----:B------:R-:W-:-:S00]  /*00e0*/  BRA `(.L_x_0) ;  /* 0xfffffffc00fc7947 */ /* 0x000fc0000383ffff */
[----:B------:R-:W-:-:S00]  /*00f0*/  NOP ;  /* 0x0000000000007918 */ /* 0x000fc00000000000 */
        /* <DEDUP_REMOVED lines=8> */
.L_x_1:


//--------------------- .nv.shared.reserved.0     --------------------------
	.section	.nv.shared.reserved.0,"aw",@nobits
	.weak		__nv_reservedSMEM_offset_0_alias
	.size		__nv_reservedSMEM_offset_0_alias, 0, 64
	.other		__nv_reservedSMEM_offset_0_alias,@"STO_CUDA_RESERVED_SHARED STV_DEFAULT"
__nv_reservedSMEM_offset_0_alias:
	.zero		0
	.zero		64


//--------------------- .nv.constant0._Z8multiplyPiS_S_ --------------------------
	.section	.nv.constant0._Z8multiplyPiS_S_,"a",@progbits
	.sectionflags	@""
	.align	4
.nv.constant0._Z8multiplyPiS_S_:
	.zero		920


//--------------------- SYMBOLS --------------------------

	.type		.nv.reservedSmem.offset0,@object
	.size		.nv.reservedSmem.offset0,0x4
